//
// Generated by NVIDIA NVVM Compiler
//
// Compiler Build ID: CL-36424714
// Cuda compilation tools, release 13.0, V13.0.88
// Based on NVVM 20.0.0
//

.version 9.0
.target sm_100
.address_size 64

	// .globl	_Z21composite_loop_kerneliiPi

.visible .entry _Z21composite_loop_kerneliiPi(
	.param .u32 _Z21composite_loop_kerneliiPi_param_0,
	.param .u32 _Z21composite_loop_kerneliiPi_param_1,
	.param .u64 .ptr .align 1 _Z21composite_loop_kerneliiPi_param_2
)
{
	.reg .pred 	%p<4>;
	.reg .b32 	%r<12>;
	.reg .b64 	%rd<3>;

	ld.param.u32 	%r1, [_Z21composite_loop_kerneliiPi_param_0];
	ld.param.u32 	%r2, [_Z21composite_loop_kerneliiPi_param_1];
	ld.param.u64 	%rd2, [_Z21composite_loop_kerneliiPi_param_2];
	cvta.to.global.u64 	%rd1, %rd2;
	mov.u32 	%r3, %ctaid.x;
	mov.u32 	%r4, %ntid.x;
	mul.lo.s32 	%r5, %r3, %r4;
	mov.u32 	%r6, %tid.x;
	neg.s32 	%r7, %r6;
	setp.ne.s32 	%p1, %r5, %r7;
	@%p1 bra 	$L__BB0_5;
	setp.lt.s32 	%p2, %r1, 1;
	@%p2 bra 	$L__BB0_3;
	ld.global.u32 	%r8, [%rd1];
	add.s32 	%r9, %r8, %r1;
	st.global.u32 	[%rd1], %r9;
$L__BB0_3:
	setp.lt.s32 	%p3, %r2, 1;
	@%p3 bra 	$L__BB0_5;
	ld.global.u32 	%r10, [%rd1];
	sub.s32 	%r11, %r10, %r2;
	st.global.u32 	[%rd1], %r11;
$L__BB0_5:
	ret;

}


// ===== COMPILED SASS (sm_100) =====

	.target	sm_100

	.elftype	@"ET_EXEC"


//--------------------- .note.nv.tkinfo           --------------------------
	.section	.note.nv.tkinfo,"",@"SHT_NOTE"
	.sectionflags	@"SHF_NOTE_NV_TKINFO"
	.tkinfo
        /*0018*/ 	.word	0x00000002
        /*0030*/ 	.string	""
        /*0030*/ 	.string	"ptxas"
        /*0030*/ 	.string	"Cuda compilation tools, release 13.0, V13.0.88"
        /*0030*/ 	.string	"Build cuda_13.0.r13.0/compiler.36424714_0"
        /*0030*/ 	.string	"-arch sm_100 -m 64 "



//--------------------- .note.nv.cuinfo           --------------------------
	.section	.note.nv.cuinfo,"",@"SHT_NOTE"
	.sectionflags	@"SHF_NOTE_NV_CUINFO"
        /*0018*/ 	.short	0x0002
        /*001a*/ 	.short	0x0064
        /*001c*/ 	.short	0x0082
	.zero		2


//--------------------- .nv.info                  --------------------------
	.section	.nv.info,"",@"SHT_CUDA_INFO"
	.align	4


	//----- nvinfo : EIATTR_REGCOUNT
	.align		4
        /*0000*/ 	.byte	0x04, 0x2f
        /*0002*/ 	.short	(.L_1 - .L_0)
	.align		4
.L_0:
        /*0004*/ 	.word	index@(_Z21composite_loop_kerneliiPi)
        /*0008*/ 	.word	0x00000008


	//----- nvinfo : EIATTR_FRAME_SIZE
	.align		4
.L_1:
        /*000c*/ 	.byte	0x04, 0x11
        /*000e*/ 	.short	(.L_3 - .L_2)
	.align		4
.L_2:
        /*0010*/ 	.word	index@(_Z21composite_loop_kerneliiPi)
        /*0014*/ 	.word	0x00000000


	//----- nvinfo : EIATTR_MIN_STACK_SIZE
	.align		4
.L_3:
        /*0018*/ 	.byte	0x04, 0x12
        /*001a*/ 	.short	(.L_5 - .L_4)
	.align		4
.L_4:
        /*001c*/ 	.word	index@(_Z21composite_loop_kerneliiPi)
        /*0020*/ 	.word	0x00000000
.L_5:


//--------------------- .nv.compat                --------------------------
	.section	.nv.compat,"",@"SHT_CUDA_COMPAT_INFO"
	.align	4
        /*0000*/ 	.byte	0x02, 0x09, 0x00, 0x00, 0x02, 0x02, 0x01, 0x00, 0x02, 0x05, 0x05, 0x00, 0x03, 0x07, 0x01, 0x01
        /*0010*/ 	.byte	0x02, 0x03, 0x00, 0x00, 0x02, 0x06, 0x01, 0x00, 0x04, 0x0b, 0x08, 0x00, 0x09, 0x00, 0x00, 0x00
        /*0020*/ 	.byte	0x00, 0x00, 0x00, 0x00


//--------------------- .nv.info._Z21composite_loop_kerneliiPi --------------------------
	.section	.nv.info._Z21composite_loop_kerneliiPi,"",@"SHT_CUDA_INFO"
	.sectionflags	@""
	.align	4


	//----- nvinfo : EIATTR_CUDA_API_VERSION
	.align		4
        /*0000*/ 	.byte	0x04, 0x37
        /*0002*/ 	.short	(.L_7 - .L_6)
.L_6:
        /*0004*/ 	.word	0x00000082


	//----- nvinfo : EIATTR_KPARAM_INFO
	.align		4
.L_7:
        /*0008*/ 	.byte	0x04, 0x17
        /*000a*/ 	.short	(.L_9 - .L_8)
.L_8:
        /*000c*/ 	.word	0x00000000
        /*0010*/ 	.short	0x0002
        /*0012*/ 	.short	0x0008
        /*0014*/ 	.byte	0x00, 0xf5, 0x21, 0x00


	//----- nvinfo : EIATTR_KPARAM_INFO
	.align		4
.L_9:
        /*0018*/ 	.byte	0x04, 0x17
        /*001a*/ 	.short	(.L_11 - .L_10)
.L_10:
        /*001c*/ 	.word	0x00000000
        /*0020*/ 	.short	0x0001
        /*0022*/ 	.short	0x0004
        /*0024*/ 	.byte	0x00, 0xf0, 0x11, 0x00


	//----- nvinfo : EIATTR_KPARAM_INFO
	.align		4
.L_11:
        /*0028*/ 	.byte	0x04, 0x17
        /*002a*/ 	.short	(.L_13 - .L_12)
.L_12:
        /*002c*/ 	.word	0x00000000
        /*0030*/ 	.short	0x0000
        /*0032*/ 	.short	0x0000
        /*0034*/ 	.byte	0x00, 0xf0, 0x11, 0x00


	//----- nvinfo : EIATTR_SPARSE_MMA_MASK
	.align		4
.L_13:
        /*0038*/ 	.byte	0x03, 0x50
        /*003a*/ 	.short	0x0000


	//----- nvinfo : EIATTR_MAXREG_COUNT
	.align		4
        /*003c*/ 	.byte	0x03, 0x1b
        /*003e*/ 	.short	0x00ff


	//----- nvinfo : EIATTR_MERCURY_ISA_VERSION
	.align		4
        /*0040*/ 	.byte	0x03, 0x5f
        /*0042*/ 	.short	0x0101


	//----- nvinfo : EIATTR_VRC_CTA_INIT_COUNT
	.align		4
        /*0044*/ 	.byte	0x02, 0x4a
	.zero		1
	.zero		1


	//----- nvinfo : EIATTR_EXIT_INSTR_OFFSETS
	.align		4
        /*0048*/ 	.byte	0x04, 0x1c
        /*004a*/ 	.short	(.L_15 - .L_14)


	//   ....[0]....
.L_14:
        /*004c*/ 	.word	0x00000070


	//   ....[1]....
        /*0050*/ 	.word	0x00000120


	//   ....[2]....
        /*0054*/ 	.word	0x00000170


	//----- nvinfo : EIATTR_CBANK_PARAM_SIZE
	.align		4
.L_15:
        /*0058*/ 	.byte	0x03, 0x19
        /*005a*/ 	.short	0x0010


	//----- nvinfo : EIATTR_PARAM_CBANK
	.align		4
        /*005c*/ 	.byte	0x04, 0x0a
        /*005e*/ 	.short	(.L_17 - .L_16)
	.align		4
.L_16:
        /*0060*/ 	.word	index@(.nv.constant0._Z21composite_loop_kerneliiPi)
        /*0064*/ 	.short	0x0380
        /*0066*/ 	.short	0x0010


	//----- nvinfo : EIATTR_SW_WAR
	.align		4
.L_17:
        /*0068*/ 	.byte	0x04, 0x36
        /*006a*/ 	.short	(.L_19 - .L_18)
.L_18:
        /*006c*/ 	.word	0x00000008
.L_19:


//--------------------- .nv.callgraph             --------------------------
	.section	.nv.callgraph,"",@"SHT_CUDA_CALLGRAPH"
	.align	4
	.sectionentsize	8
	.align		4
        /*0000*/ 	.word	0x00000000
	.align		4
        /*0004*/ 	.word	0xffffffff
	.align		4
        /*0008*/ 	.word	0x00000000
	.align		4
        /*000c*/ 	.word	0xfffffffe
	.align		4
        /*0010*/ 	.word	0x00000000
	.align		4
        /*0014*/ 	.word	0xfffffffd
	.align		4
        /*0018*/ 	.word	0x00000000
	.align		4
        /*001c*/ 	.word	0xfffffffc


//--------------------- .text._Z21composite_loop_kerneliiPi --------------------------
	.section	.text._Z21composite_loop_kerneliiPi,"ax",@progbits
	.align	128
        .global         _Z21composite_loop_kerneliiPi
        .type           _Z21composite_loop_kerneliiPi,@function
        .size           _Z21composite_loop_kerneliiPi,(.L_x_2 - _Z21composite_loop_kerneliiPi)
        .other          _Z21composite_loop_kerneliiPi,@"STO_CUDA_ENTRY STV_DEFAULT"
_Z21composite_loop_kerneliiPi:
.text._Z21composite_loop_kerneliiPi:
[----:B------:R-:W-:Y:S01]  /*0000*/  LDC R1, c[0x0][0x37c] ;  /* 0x0000df00ff017b82 */ /* 0x000fe20000000800 */
[----:B------:R-:W0:Y:S07]  /*0010*/  S2R R0, SR_TID.X ;  /* 0x0000000000007919 */ /* 0x000e2e0000002100 */
[----:B------:R-:W1:Y:S01]  /*0020*/  S2UR UR4, SR_CTAID.X ;  /* 0x00000000000479c3 */ /* 0x000e620000002500 */
[----:B------:R-:W1:Y:S02]  /*0030*/  LDCU UR5, c[0x0][0x360] ;  /* 0x00006c00ff0577ac */ /* 0x000e640008000800 */
[----:B-1----:R-:W-:Y:S01]  /*0040*/  UIMAD UR4, UR4, UR5, URZ ;  /* 0x00000005040472a4 */ /* 0x002fe2000f8e02ff */
[----:B0-----:R-:W-:-:S05]  /*0050*/  IMAD.MOV R0, RZ, RZ, -R0 ;  /* 0x000000ffff007224 */ /* 0x001fca00078e0a00 */
[----:B------:R-:W-:-:S13]  /*0060*/  ISETP.NE.AND P0, PT, R0, UR4, PT ;  /* 0x0000000400007c0c */ /* 0x000fda000bf05270 */
[----:B------:R-:W-:Y:S05]  /*0070*/  @P0 EXIT ;  /* 0x000000000000094d */ /* 0x000fea0003800000 */
[----:B------:R-:W0:Y:S01]  /*0080*/  LDCU UR6, c[0x0][0x380] ;  /* 0x00007000ff0677ac */ /* 0x000e220008000800 */
[----:B------:R-:W1:Y:S01]  /*0090*/  LDC R4, c[0x0][0x384] ;  /* 0x0000e100ff047b82 */ /* 0x000e620000000800 */
[----:B------:R-:W2:Y:S01]  /*00a0*/  LDCU.64 UR4, c[0x0][0x358] ;  /* 0x00006b00ff0477ac */ /* 0x000ea20008000a00 */
[----:B0-----:R-:W-:Y:S01]  /*00b0*/  UISETP.GE.AND UP0, UPT, UR6, 0x1, UPT ;  /* 0x000000010600788c */ /* 0x001fe2000bf06270 */
[----:B-1----:R-:W-:-:S08]  /*00c0*/  ISETP.GE.AND P0, PT, R4, 0x1, PT ;  /* 0x000000010400780c */ /* 0x002fd00003f06270 */
[----:B--2---:R-:W-:Y:S05]  /*00d0*/  BRA.U !UP0, `(.L_x_0) ;  /* 0x0000000108107547 */ /* 0x004fea000b800000 */
[----:B------:R-:W0:Y:S02]  /*00e0*/  LDC.64 R2, c[0x0][0x388] ;  /* 0x0000e200ff027b82 */ /* 0x000e240000000a00 */
[----:B0-----:R-:W2:Y:S02]  /*00f0*/  LDG.E R0, desc[UR4][R2.64] ;  /* 0x0000000402007981 */ /* 0x001ea4000c1e1900 */
[----:B--2---:R-:W-:-:S05]  /*0100*/  IADD3 R5, PT, PT, R0, UR6, RZ ;  /* 0x0000000600057c10 */ /* 0x004fca000fffe0ff */
[----:B------:R0:W-:Y:S02]  /*0110*/  STG.E desc[UR4][R2.64], R5 ;  /* 0x0000000502007986 */ /* 0x0001e4000c101904 */
.L_x_0:
[----:B------:R-:W-:Y:S05]  /*0120*/  @!P0 EXIT ;  /* 0x000000000000894d */ /* 0x000fea0003800000 */
[----:B0-----:R-:W0:Y:S02]  /*0130*/  LDC.64 R2, c[0x0][0x388] ;  /* 0x0000e200ff027b82 */ /* 0x001e240000000a00 */
[----:B0-----:R-:W2:Y:S02]  /*0140*/  LDG.E R5, desc[UR4][R2.64] ;  /* 0x0000000402057981 */ /* 0x001ea4000c1e1900 */
[----:B--2---:R-:W-:-:S05]  /*0150*/  IMAD.IADD R5, R5, 0x1, -R4 ;  /* 0x0000000105057824 */ /* 0x004fca00078e0a04 */
[----:B------:R-:W-:Y:S01]  /*0160*/  STG.E desc[UR4][R2.64], R5 ;  /* 0x0000000502007986 */ /* 0x000fe2000c101904 */
[----:B------:R-:W-:Y:S05]  /*0170*/  EXIT ;  /* 0x000000000000794d */ /* 0x000fea0003800000 */
.L_x_1:
[----:B------:R-:W-:-:S00]  /*0180*/  BRA `(.L_x_1) ;  /* 0xfffffffc00fc7947 */ /* 0x000fc0000383ffff */
[----:B------:R-:W-:-:S00]  /*0190*/  NOP ;  /* 0x0000000000007918 */ /* 0x000fc00000000000 */
        /* <DEDUP_REMOVED lines=14> */
.L_x_2:


//--------------------- .nv.shared.reserved.0     --------------------------
	.section	.nv.shared.reserved.0,"aw",@nobits
	.weak		__nv_reservedSMEM_offset_0_alias
	.size		__nv_reservedSMEM_offset_0_alias, 0, 64
	.other		__nv_reservedSMEM_offset_0_alias,@"STO_CUDA_RESERVED_SHARED STV_DEFAULT"
__nv_reservedSMEM_offset_0_alias:
	.zero		0
	.zero		64


//--------------------- .nv.constant0._Z21composite_loop_kerneliiPi --------------------------
	.section	.nv.constant0._Z21composite_loop_kerneliiPi,"a",@progbits
	.sectionflags	@""
	.align	4
.nv.constant0._Z21composite_loop_kerneliiPi:
	.zero		912


//--------------------- SYMBOLS --------------------------

	.type		.nv.reservedSmem.offset0,@object
	.size		.nv.reservedSmem.offset0,0x4
